//
// Generated by NVIDIA NVVM Compiler
//
// Compiler Build ID: CL-36424714
// Cuda compilation tools, release 13.0, V13.0.88
// Based on NVVM 20.0.0
//

.version 9.0
.target sm_100
.address_size 64

	// .globl	_Z4calcPfPiS0_iii

.visible .entry _Z4calcPfPiS0_iii(
	.param .u64 .ptr .align 1 _Z4calcPfPiS0_iii_param_0,
	.param .u64 .ptr .align 1 _Z4calcPfPiS0_iii_param_1,
	.param .u64 .ptr .align 1 _Z4calcPfPiS0_iii_param_2,
	.param .u32 _Z4calcPfPiS0_iii_param_3,
	.param .u32 _Z4calcPfPiS0_iii_param_4,
	.param .u32 _Z4calcPfPiS0_iii_param_5
)
{
	.reg .pred 	%p<9>;
	.reg .b32 	%r<40>;
	.reg .b32 	%f<39>;
	.reg .b64 	%rd<19>;

	ld.param.u64 	%rd2, [_Z4calcPfPiS0_iii_param_0];
	ld.param.u64 	%rd3, [_Z4calcPfPiS0_iii_param_1];
	ld.param.u64 	%rd4, [_Z4calcPfPiS0_iii_param_2];
	ld.param.u32 	%r17, [_Z4calcPfPiS0_iii_param_3];
	ld.param.u32 	%r18, [_Z4calcPfPiS0_iii_param_4];
	ld.param.u32 	%r19, [_Z4calcPfPiS0_iii_param_5];
	cvta.to.global.u64 	%rd1, %rd4;
	cvta.to.global.u64 	%rd5, %rd3;
	mov.u32 	%r20, %ctaid.x;
	mov.u32 	%r21, %ntid.x;
	mov.u32 	%r22, %tid.x;
	mad.lo.s32 	%r1, %r20, %r21, %r22;
	mov.u32 	%r23, %ctaid.y;
	mov.u32 	%r24, %ntid.y;
	mov.u32 	%r25, %tid.y;
	mad.lo.s32 	%r2, %r23, %r24, %r25;
	mul.wide.s32 	%rd6, %r1, 4;
	add.s64 	%rd7, %rd5, %rd6;
	ld.global.u32 	%r26, [%rd7];
	cvt.rn.f32.s32 	%f1, %r26;
	mul.wide.u32 	%rd8, %r2, 4;
	add.s64 	%rd9, %rd5, %rd8;
	ld.global.u32 	%r3, [%rd9];
	setp.lt.s32 	%p1, %r1, %r2;
	@%p1 bra 	$L__BB0_12;
	neg.f32 	%f10, %f1;
	cvt.rn.f32.s32 	%f2, %r18;
	div.rn.f32 	%f3, %f10, %f2;
	div.rn.f32 	%f11, %f1, %f2;
	mov.f32 	%f12, 0f3F800000;
	sub.f32 	%f4, %f12, %f11;
	setp.eq.s32 	%p2, %r1, %r2;
	@%p2 bra 	$L__BB0_13;
	setp.lt.s32 	%p3, %r19, 1;
	mov.f32 	%f37, 0f00000000;
	@%p3 bra 	$L__BB0_10;
	mul.lo.s32 	%r4, %r19, %r2;
	mul.lo.s32 	%r5, %r19, %r1;
	mov.b32 	%r34, 0;
	mov.u32 	%r39, %r34;
$L__BB0_4:
	add.s32 	%r28, %r34, %r5;
	mul.wide.s32 	%rd10, %r28, 4;
	add.s64 	%rd11, %rd1, %rd10;
	ld.global.u32 	%r8, [%rd11];
	setp.eq.s32 	%p4, %r8, 0;
	@%p4 bra 	$L__BB0_9;
	mov.b32 	%r36, 0;
$L__BB0_6:
	add.s32 	%r30, %r36, %r4;
	mul.wide.u32 	%rd12, %r30, 4;
	add.s64 	%rd13, %rd1, %rd12;
	ld.global.u32 	%r11, [%rd13];
	setp.eq.s32 	%p5, %r11, 0;
	@%p5 bra 	$L__BB0_8;
	setp.eq.s32 	%p6, %r8, %r11;
	selp.u32 	%r31, 1, 0, %p6;
	add.s32 	%r39, %r39, %r31;
	add.s32 	%r36, %r36, 1;
	setp.ne.s32 	%p7, %r36, %r19;
	@%p7 bra 	$L__BB0_6;
$L__BB0_8:
	add.s32 	%r34, %r34, 1;
	setp.ne.s32 	%p8, %r34, %r19;
	@%p8 bra 	$L__BB0_4;
$L__BB0_9:
	cvt.rn.f32.s32 	%f37, %r39;
$L__BB0_10:
	cvt.rn.f32.s32 	%f14, %r3;
	neg.f32 	%f15, %f14;
	div.rn.f32 	%f16, %f15, %f2;
	div.rn.f32 	%f17, %f14, %f2;
	mov.f32 	%f18, 0f3F800000;
	sub.f32 	%f19, %f18, %f17;
	mul.f32 	%f20, %f4, %f37;
	sub.f32 	%f21, %f1, %f37;
	mul.f32 	%f22, %f4, %f21;
	mul.f32 	%f23, %f16, %f22;
	fma.rn.f32 	%f24, %f19, %f20, %f23;
	sub.f32 	%f25, %f14, %f37;
	mul.f32 	%f26, %f3, %f25;
	fma.rn.f32 	%f27, %f19, %f26, %f24;
	add.f32 	%f28, %f1, %f14;
	sub.f32 	%f29, %f37, %f28;
	add.f32 	%f30, %f29, %f2;
	mul.f32 	%f31, %f3, %f30;
	fma.rn.f32 	%f38, %f16, %f31, %f27;
$L__BB0_11:
	cvta.to.global.u64 	%rd14, %rd2;
	div.rn.f32 	%f36, %f38, %f2;
	mad.lo.s32 	%r32, %r17, %r2, %r1;
	mul.wide.s32 	%rd15, %r32, 4;
	add.s64 	%rd16, %rd14, %rd15;
	st.global.f32 	[%rd16], %f36;
	mad.lo.s32 	%r33, %r17, %r1, %r2;
	mul.wide.s32 	%rd17, %r33, 4;
	add.s64 	%rd18, %rd14, %rd17;
	st.global.f32 	[%rd18], %f36;
$L__BB0_12:
	ret;
$L__BB0_13:
	mul.f32 	%f32, %f4, %f4;
	mul.f32 	%f33, %f32, %f1;
	mul.f32 	%f34, %f3, %f3;
	sub.f32 	%f35, %f2, %f1;
	fma.rn.f32 	%f38, %f35, %f34, %f33;
	bra.uni 	$L__BB0_11;

}


// ===== COMPILED SASS (sm_100) =====

	.target	sm_100

	.elftype	@"ET_EXEC"


//--------------------- .note.nv.tkinfo           --------------------------
	.section	.note.nv.tkinfo,"",@"SHT_NOTE"
	.sectionflags	@"SHF_NOTE_NV_TKINFO"
	.tkinfo
        /*0018*/ 	.word	0x00000002
        /*0030*/ 	.string	""
        /*0030*/ 	.string	"ptxas"
        /*0030*/ 	.string	"Cuda compilation tools, release 13.0, V13.0.88"
        /*0030*/ 	.string	"Build cuda_13.0.r13.0/compiler.36424714_0"
        /*0030*/ 	.string	"-arch sm_100 -m 64 "



//--------------------- .note.nv.cuinfo           --------------------------
	.section	.note.nv.cuinfo,"",@"SHT_NOTE"
	.sectionflags	@"SHF_NOTE_NV_CUINFO"
        /*0018*/ 	.short	0x0002
        /*001a*/ 	.short	0x0064
        /*001c*/ 	.short	0x0082
	.zero		2


//--------------------- .nv.info                  --------------------------
	.section	.nv.info,"",@"SHT_CUDA_INFO"
	.align	4


	//----- nvinfo : EIATTR_REGCOUNT
	.align		4
        /*0000*/ 	.byte	0x04, 0x2f
        /*0002*/ 	.short	(.L_1 - .L_0)
	.align		4
.L_0:
        /*0004*/ 	.word	index@(_Z4calcPfPiS0_iii)
        /*0008*/ 	.word	0x00000016


	//----- nvinfo : EIATTR_FRAME_SIZE
	.align		4
.L_1:
        /*000c*/ 	.byte	0x04, 0x11
        /*000e*/ 	.short	(.L_3 - .L_2)
	.align		4
.L_2:
        /*0010*/ 	.word	index@($__internal_0_$__cuda_sm3x_div_rn_noftz_f32_slowpath)
        /*0014*/ 	.word	0x00000000


	//----- nvinfo : EIATTR_FRAME_SIZE
	.align		4
.L_3:
        /*0018*/ 	.byte	0x04, 0x11
        /*001a*/ 	.short	(.L_5 - .L_4)
	.align		4
.L_4:
        /*001c*/ 	.word	index@(_Z4calcPfPiS0_iii)
        /*0020*/ 	.word	0x00000000


	//----- nvinfo : EIATTR_MIN_STACK_SIZE
	.align		4
.L_5:
        /*0024*/ 	.byte	0x04, 0x12
        /*0026*/ 	.short	(.L_7 - .L_6)
	.align		4
.L_6:
        /*0028*/ 	.word	index@(_Z4calcPfPiS0_iii)
        /*002c*/ 	.word	0x00000000
.L_7:


//--------------------- .nv.compat                --------------------------
	.section	.nv.compat,"",@"SHT_CUDA_COMPAT_INFO"
	.align	4
        /*0000*/ 	.byte	0x02, 0x09, 0x00, 0x00, 0x02, 0x02, 0x01, 0x00, 0x02, 0x05, 0x05, 0x00, 0x03, 0x07, 0x01, 0x01
        /*0010*/ 	.byte	0x02, 0x03, 0x00, 0x00, 0x02, 0x06, 0x01, 0x00, 0x04, 0x0b, 0x08, 0x00, 0x01, 0x00, 0x00, 0x00
        /*0020*/ 	.byte	0x00, 0x00, 0x00, 0x00


//--------------------- .nv.info._Z4calcPfPiS0_iii --------------------------
	.section	.nv.info._Z4calcPfPiS0_iii,"",@"SHT_CUDA_INFO"
	.sectionflags	@""
	.align	4


	//----- nvinfo : EIATTR_CUDA_API_VERSION
	.align		4
        /*0000*/ 	.byte	0x04, 0x37
        /*0002*/ 	.short	(.L_9 - .L_8)
.L_8:
        /*0004*/ 	.word	0x00000082


	//----- nvinfo : EIATTR_KPARAM_INFO
	.align		4
.L_9:
        /*0008*/ 	.byte	0x04, 0x17
        /*000a*/ 	.short	(.L_11 - .L_10)
.L_10:
        /*000c*/ 	.word	0x00000000
        /*0010*/ 	.short	0x0005
        /*0012*/ 	.short	0x0020
        /*0014*/ 	.byte	0x00, 0xf0, 0x11, 0x00


	//----- nvinfo : EIATTR_KPARAM_INFO
	.align		4
.L_11:
        /*0018*/ 	.byte	0x04, 0x17
        /*001a*/ 	.short	(.L_13 - .L_12)
.L_12:
        /*001c*/ 	.word	0x00000000
        /*0020*/ 	.short	0x0004
        /*0022*/ 	.short	0x001c
        /*0024*/ 	.byte	0x00, 0xf0, 0x11, 0x00


	//----- nvinfo : EIATTR_KPARAM_INFO
	.align		4
.L_13:
        /*0028*/ 	.byte	0x04, 0x17
        /*002a*/ 	.short	(.L_15 - .L_14)
.L_14:
        /*002c*/ 	.word	0x00000000
        /*0030*/ 	.short	0x0003
        /*0032*/ 	.short	0x0018
        /*0034*/ 	.byte	0x00, 0xf0, 0x11, 0x00


	//----- nvinfo : EIATTR_KPARAM_INFO
	.align		4
.L_15:
        /*0038*/ 	.byte	0x04, 0x17
        /*003a*/ 	.short	(.L_17 - .L_16)
.L_16:
        /*003c*/ 	.word	0x00000000
        /*0040*/ 	.short	0x0002
        /*0042*/ 	.short	0x0010
        /*0044*/ 	.byte	0x00, 0xf5, 0x21, 0x00


	//----- nvinfo : EIATTR_KPARAM_INFO
	.align		4
.L_17:
        /*0048*/ 	.byte	0x04, 0x17
        /*004a*/ 	.short	(.L_19 - .L_18)
.L_18:
        /*004c*/ 	.word	0x00000000
        /*0050*/ 	.short	0x0001
        /*0052*/ 	.short	0x0008
        /*0054*/ 	.byte	0x00, 0xf5, 0x21, 0x00


	//----- nvinfo : EIATTR_KPARAM_INFO
	.align		4
.L_19:
        /*0058*/ 	.byte	0x04, 0x17
        /*005a*/ 	.short	(.L_21 - .L_20)
.L_20:
        /*005c*/ 	.word	0x00000000
        /*0060*/ 	.short	0x0000
        /*0062*/ 	.short	0x0000
        /*0064*/ 	.byte	0x00, 0xf5, 0x21, 0x00


	//----- nvinfo : EIATTR_SPARSE_MMA_MASK
	.align		4
.L_21:
        /*0068*/ 	.byte	0x03, 0x50
        /*006a*/ 	.short	0x0000


	//----- nvinfo : EIATTR_MAXREG_COUNT
	.align		4
        /*006c*/ 	.byte	0x03, 0x1b
        /*006e*/ 	.short	0x00ff


	//----- nvinfo : EIATTR_MERCURY_ISA_VERSION
	.align		4
        /*0070*/ 	.byte	0x03, 0x5f
        /*0072*/ 	.short	0x0101


	//----- nvinfo : EIATTR_VRC_CTA_INIT_COUNT
	.align		4
        /*0074*/ 	.byte	0x02, 0x4a
	.zero		1
	.zero		1


	//----- nvinfo : EIATTR_EXIT_INSTR_OFFSETS
	.align		4
        /*0078*/ 	.byte	0x04, 0x1c
        /*007a*/ 	.short	(.L_23 - .L_22)


	//   ....[0]....
.L_22:
        /*007c*/ 	.word	0x000000a0


	//   ....[1]....
        /*0080*/ 	.word	0x000009d0


	//----- nvinfo : EIATTR_CRS_STACK_SIZE
	.align		4
.L_23:
        /*0084*/ 	.byte	0x04, 0x1e
        /*0086*/ 	.short	(.L_25 - .L_24)
.L_24:
        /*0088*/ 	.word	0x00000000


	//----- nvinfo : EIATTR_CBANK_PARAM_SIZE
	.align		4
.L_25:
        /*008c*/ 	.byte	0x03, 0x19
        /*008e*/ 	.short	0x0024


	//----- nvinfo : EIATTR_PARAM_CBANK
	.align		4
        /*0090*/ 	.byte	0x04, 0x0a
        /*0092*/ 	.short	(.L_27 - .L_26)
	.align		4
.L_26:
        /*0094*/ 	.word	index@(.nv.constant0._Z4calcPfPiS0_iii)
        /*0098*/ 	.short	0x0380
        /*009a*/ 	.short	0x0024


	//----- nvinfo : EIATTR_SW_WAR
	.align		4
.L_27:
        /*009c*/ 	.byte	0x04, 0x36
        /*009e*/ 	.short	(.L_29 - .L_28)
.L_28:
        /*00a0*/ 	.word	0x00000008
.L_29:


//--------------------- .nv.callgraph             --------------------------
	.section	.nv.callgraph,"",@"SHT_CUDA_CALLGRAPH"
	.align	4
	.sectionentsize	8
	.align		4
        /*0000*/ 	.word	0x00000000
	.align		4
        /*0004*/ 	.word	0xffffffff
	.align		4
        /*0008*/ 	.word	0x00000000
	.align		4
        /*000c*/ 	.word	0xfffffffe
	.align		4
        /*0010*/ 	.word	0x00000000
	.align		4
        /*0014*/ 	.word	0xfffffffd
	.align		4
        /*0018*/ 	.word	0x00000000
	.align		4
        /*001c*/ 	.word	0xfffffffc


//--------------------- .text._Z4calcPfPiS0_iii   --------------------------
	.section	.text._Z4calcPfPiS0_iii,"ax",@progbits
	.align	128
        .global         _Z4calcPfPiS0_iii
        .type           _Z4calcPfPiS0_iii,@function
        .size           _Z4calcPfPiS0_iii,(.L_x_31 - _Z4calcPfPiS0_iii)
        .other          _Z4calcPfPiS0_iii,@"STO_CUDA_ENTRY STV_DEFAULT"
_Z4calcPfPiS0_iii:
.text._Z4calcPfPiS0_iii:
[----:B------:R-:W-:Y:S01]  /*0000*/  LDC R1, c[0x0][0x37c] ;  /* 0x0000df00ff017b82 */ /* 0x000fe20000000800 */
[----:B------:R-:W0:Y:S07]  /*0010*/  S2R R3, SR_TID.X ;  /* 0x0000000000037919 */ /* 0x000e2e0000002100 */
[----:B------:R-:W0:Y:S01]  /*0020*/  LDC R4, c[0x0][0x360] ;  /* 0x0000d800ff047b82 */ /* 0x000e220000000800 */
[----:B------:R-:W1:Y:S07]  /*0030*/  S2R R0, SR_TID.Y ;  /* 0x0000000000007919 */ /* 0x000e6e0000002200 */
[----:B------:R-:W0:Y:S08]  /*0040*/  S2UR UR4, SR_CTAID.X ;  /* 0x00000000000479c3 */ /* 0x000e300000002500 */
[----:B------:R-:W1:Y:S08]  /*0050*/  S2UR UR5, SR_CTAID.Y ;  /* 0x00000000000579c3 */ /* 0x000e700000002600 */
[----:B------:R-:W1:Y:S01]  /*0060*/  LDC R5, c[0x0][0x364] ;  /* 0x0000d900ff057b82 */ /* 0x000e620000000800 */
[----:B0-----:R-:W-:-:S02]  /*0070*/  IMAD R4, R4, UR4, R3 ;  /* 0x0000000404047c24 */ /* 0x001fc4000f8e0203 */
[----:B-1----:R-:W-:-:S05]  /*0080*/  IMAD R5, R5, UR5, R0 ;  /* 0x0000000505057c24 */ /* 0x002fca000f8e0200 */
[----:B------:R-:W-:-:S13]  /*0090*/  ISETP.GE.AND P0, PT, R4, R5, PT ;  /* 0x000000050400720c */ /* 0x000fda0003f06270 */
[----:B------:R-:W-:Y:S05]  /*00a0*/  @!P0 EXIT ;  /* 0x000000000000894d */ /* 0x000fea0003800000 */
[----:B------:R-:W0:Y:S01]  /*00b0*/  LDC.64 R8, c[0x0][0x388] ;  /* 0x0000e200ff087b82 */ /* 0x000e220000000a00 */
[----:B------:R-:W1:Y:S01]  /*00c0*/  LDCU.64 UR4, c[0x0][0x358] ;  /* 0x00006b00ff0477ac */ /* 0x000e620008000a00 */
[----:B------:R-:W2:Y:S01]  /*00d0*/  LDCU UR6, c[0x0][0x39c] ;  /* 0x00007380ff0677ac */ /* 0x000ea20008000800 */
[----:B0-----:R-:W-:-:S05]  /*00e0*/  IMAD.WIDE R6, R4, 0x4, R8 ;  /* 0x0000000404067825 */ /* 0x001fca00078e0208 */
[----:B-1----:R-:W3:Y:S01]  /*00f0*/  LDG.E R0, desc[UR4][R6.64] ;  /* 0x0000000406007981 */ /* 0x002ee2000c1e1900 */
[----:B------:R-:W-:-:S06]  /*0100*/  IMAD.WIDE.U32 R8, R5, 0x4, R8 ;  /* 0x0000000405087825 */ /* 0x000fcc00078e0008 */
[----:B------:R0:W5:Y:S01]  /*0110*/  LDG.E R8, desc[UR4][R8.64] ;  /* 0x0000000408087981 */ /* 0x000162000c1e1900 */
[----:B--2---:R-:W-:Y:S01]  /*0120*/  I2FP.F32.S32 R3, UR6 ;  /* 0x0000000600037c45 */ /* 0x004fe20008201400 */
[----:B------:R-:W-:Y:S03]  /*0130*/  BSSY.RECONVERGENT B0, `(.L_x_0) ;  /* 0x000000e000007945 */ /* 0x000fe60003800200 */
[----:B------:R-:W1:Y:S02]  /*0140*/  MUFU.RCP R2, R3 ;  /* 0x0000000300027308 */ /* 0x000e640000001000 */
[----:B-1----:R-:W-:-:S04]  /*0150*/  FFMA R11, -R3, R2, 1 ;  /* 0x3f800000030b7423 */ /* 0x002fc80000000102 */
[----:B------:R-:W-:Y:S01]  /*0160*/  FFMA R11, R2, R11, R2 ;  /* 0x0000000b020b7223 */ /* 0x000fe20000000002 */
[----:B---3--:R-:W-:-:S04]  /*0170*/  I2FP.F32.S32 R0, R0 ;  /* 0x0000000000007245 */ /* 0x008fc80000201400 */
[----:B------:R-:W1:Y:S01]  /*0180*/  FCHK P0, -R0, R3 ;  /* 0x0000000300007302 */ /* 0x000e620000000100 */
[----:B------:R-:W-:-:S04]  /*0190*/  FFMA R2, -R0, R11, RZ ;  /* 0x0000000b00027223 */ /* 0x000fc800000001ff */
[----:B------:R-:W-:-:S04]  /*01a0*/  FFMA R6, -R3, R2, -R0 ;  /* 0x0000000203067223 */ /* 0x000fc80000000900 */
[----:B------:R-:W-:Y:S01]  /*01b0*/  FFMA R6, R11, R6, R2 ;  /* 0x000000060b067223 */ /* 0x000fe20000000002 */
[----:B01----:R-:W-:Y:S06]  /*01c0*/  @!P0 BRA `(.L_x_1) ;  /* 0x0000000000108947 */ /* 0x003fec0003800000 */
[----:B------:R-:W-:Y:S01]  /*01d0*/  FADD R2, -R0, -RZ ;  /* 0x800000ff00027221 */ /* 0x000fe20000000100 */
[----:B------:R-:W-:-:S07]  /*01e0*/  MOV R12, 0x200 ;  /* 0x00000200000c7802 */ /* 0x000fce0000000f00 */
[----:B-----5:R-:W-:Y:S05]  /*01f0*/  CALL.REL.NOINC `($__internal_0_$__cuda_sm3x_div_rn_noftz_f32_slowpath) ;  /* 0x0000000400f87944 */ /* 0x020fea0003c00000 */
[----:B------:R-:W-:-:S07]  /*0200*/  MOV R6, R2 ;  /* 0x0000000200067202 */ /* 0x000fce0000000f00 */
.L_x_1:
[----:B------:R-:W-:Y:S05]  /*0210*/  BSYNC.RECONVERGENT B0 ;  /* 0x0000000000007941 */ /* 0x000fea0003800200 */
.L_x_0:
[----:B------:R-:W0:Y:S01]  /*0220*/  MUFU.RCP R2, R3 ;  /* 0x0000000300027308 */ /* 0x000e220000001000 */
[----:B------:R-:W-:Y:S07]  /*0230*/  BSSY.RECONVERGENT B0, `(.L_x_2) ;  /* 0x000000c000007945 */ /* 0x000fee0003800200 */
[----:B------:R-:W1:Y:S01]  /*0240*/  FCHK P0, R0, R3 ;  /* 0x0000000300007302 */ /* 0x000e620000000000 */
[----:B0-----:R-:W-:-:S04]  /*0250*/  FFMA R7, -R3, R2, 1 ;  /* 0x3f80000003077423 */ /* 0x001fc80000000102 */
[----:B------:R-:W-:-:S04]  /*0260*/  FFMA R9, R2, R7, R2 ;  /* 0x0000000702097223 */ /* 0x000fc80000000002 */
[----:B------:R-:W-:-:S04]  /*0270*/  FFMA R2, R0, R9, RZ ;  /* 0x0000000900027223 */ /* 0x000fc800000000ff */
[----:B------:R-:W-:-:S04]  /*0280*/  FFMA R7, -R3, R2, R0 ;  /* 0x0000000203077223 */ /* 0x000fc80000000100 */
[----:B------:R-:W-:Y:S01]  /*0290*/  FFMA R7, R9, R7, R2 ;  /* 0x0000000709077223 */ /* 0x000fe20000000002 */
[----:B-1----:R-:W-:Y:S06]  /*02a0*/  @!P0 BRA `(.L_x_3) ;  /* 0x0000000000108947 */ /* 0x002fec0003800000 */
[----:B------:R-:W-:Y:S01]  /*02b0*/  IMAD.MOV.U32 R2, RZ, RZ, R0 ;  /* 0x000000ffff027224 */ /* 0x000fe200078e0000 */
[----:B------:R-:W-:-:S07]  /*02c0*/  MOV R12, 0x2e0 ;  /* 0x000002e0000c7802 */ /* 0x000fce0000000f00 */
[----:B-----5:R-:W-:Y:S05]  /*02d0*/  CALL.REL.NOINC `($__internal_0_$__cuda_sm3x_div_rn_noftz_f32_slowpath) ;  /* 0x0000000400c07944 */ /* 0x020fea0003c00000 */
[----:B------:R-:W-:-:S07]  /*02e0*/  MOV R7, R2 ;  /* 0x0000000200077202 */ /* 0x000fce0000000f00 */
.L_x_3:
[----:B------:R-:W-:Y:S05]  /*02f0*/  BSYNC.RECONVERGENT B0 ;  /* 0x0000000000007941 */ /* 0x000fea0003800200 */
.L_x_2:
[----:B------:R-:W-:Y:S01]  /*0300*/  ISETP.NE.AND P0, PT, R4, R5, PT ;  /* 0x000000050400720c */ /* 0x000fe20003f05270 */
[----:B------:R-:W-:Y:S01]  /*0310*/  FADD R7, -R7, 1 ;  /* 0x3f80000007077421 */ /* 0x000fe20000000100 */
[----:B------:R-:W-:Y:S11]  /*0320*/  BSSY.RECONVERGENT B0, `(.L_x_4) ;  /* 0x0000055000007945 */ /* 0x000ff60003800200 */
[----:B------:R-:W-:Y:S01]  /*0330*/  @!P0 FMUL R9, R7, R7 ;  /* 0x0000000707098220 */ /* 0x000fe20000400000 */
[----:B------:R-:W-:Y:S01]  /*0340*/  @!P0 FMUL R2, R6, R6 ;  /* 0x0000000606028220 */ /* 0x000fe20000400000 */
[----:B------:R-:W-:-:S02]  /*0350*/  @!P0 FADD R10, -R0, R3 ;  /* 0x00000003000a8221 */ /* 0x000fc40000000100 */
[----:B------:R-:W-:-:S04]  /*0360*/  @!P0 FMUL R9, R0, R9 ;  /* 0x0000000900098220 */ /* 0x000fc80000400000 */
[----:B------:R-:W-:Y:S01]  /*0370*/  @!P0 FFMA R2, R2, R10, R9 ;  /* 0x0000000a02028223 */ /* 0x000fe20000000009 */
[----:B------:R-:W-:Y:S06]  /*0380*/  @!P0 BRA `(.L_x_5) ;  /* 0x0000000400388947 */ /* 0x000fec0003800000 */
[----:B------:R-:W0:Y:S01]  /*0390*/  LDCU UR6, c[0x0][0x3a0] ;  /* 0x00007400ff0677ac */ /* 0x000e220008000800 */
[----:B------:R-:W-:Y:S01]  /*03a0*/  IMAD.MOV.U32 R9, RZ, RZ, RZ ;  /* 0x000000ffff097224 */ /* 0x000fe200078e00ff */
[----:B0-----:R-:W-:-:S09]  /*03b0*/  UISETP.GE.AND UP0, UPT, UR6, 0x1, UPT ;  /* 0x000000010600788c */ /* 0x001fd2000bf06270 */
[----:B------:R-:W-:Y:S05]  /*03c0*/  BRA.U !UP0, `(.L_x_6) ;  /* 0x0000000108807547 */ /* 0x000fea000b800000 */
[----:B------:R-:W-:Y:S01]  /*03d0*/  HFMA2 R9, -RZ, RZ, 0, 0 ;  /* 0x00000000ff097431 */ /* 0x000fe200000001ff */
[----:B------:R-:W-:Y:S01]  /*03e0*/  BSSY.RECONVERGENT B1, `(.L_x_7) ;  /* 0x000001d000017945 */ /* 0x000fe20003800200 */
[----:B------:R-:W-:-:S07]  /*03f0*/  IMAD.MOV.U32 R2, RZ, RZ, RZ ;  /* 0x000000ffff027224 */ /* 0x000fce00078e00ff */
.L_x_12:
[----:B------:R-:W0:Y:S01]  /*0400*/  LDC.64 R10, c[0x0][0x390] ;  /* 0x0000e400ff0a7b82 */ /* 0x000e220000000a00 */
[----:B------:R-:W1:Y:S02]  /*0410*/  LDCU UR6, c[0x0][0x3a0] ;  /* 0x00007400ff0677ac */ /* 0x000e640008000800 */
[----:B-1----:R-:W-:-:S04]  /*0420*/  IMAD R13, R4, UR6, R9 ;  /* 0x00000006040d7c24 */ /* 0x002fc8000f8e0209 */
[----:B0-----:R-:W-:-:S05]  /*0430*/  IMAD.WIDE R10, R13, 0x4, R10 ;  /* 0x000000040d0a7825 */ /* 0x001fca00078e020a */
[----:B------:R-:W2:Y:S02]  /*0440*/  LDG.E R15, desc[UR4][R10.64] ;  /* 0x000000040a0f7981 */ /* 0x000ea4000c1e1900 */
[----:B--2---:R-:W-:-:S13]  /*0450*/  ISETP.NE.AND P0, PT, R15, RZ, PT ;  /* 0x000000ff0f00720c */ /* 0x004fda0003f05270 */
[----:B------:R-:W-:Y:S05]  /*0460*/  @!P0 BRA `(.L_x_8) ;  /* 0x0000000000508947 */ /* 0x000fea0003800000 */
[----:B------:R-:W0:Y:S01]  /*0470*/  LDC R16, c[0x0][0x3a0] ;  /* 0x0000e800ff107b82 */ /* 0x000e220000000800 */
[----:B------:R-:W-:Y:S01]  /*0480*/  BSSY.RECONVERGENT B2, `(.L_x_9) ;  /* 0x000000f000027945 */ /* 0x000fe20003800200 */
[----:B------:R-:W-:-:S06]  /*0490*/  MOV R14, RZ ;  /* 0x000000ff000e7202 */ /* 0x000fcc0000000f00 */
[----:B------:R-:W1:Y:S02]  /*04a0*/  LDC.64 R10, c[0x0][0x390] ;  /* 0x0000e400ff0a7b82 */ /* 0x000e640000000a00 */
.L_x_11:
[----:B0-----:R-:W-:-:S04]  /*04b0*/  IMAD R13, R5, R16, R14 ;  /* 0x00000010050d7224 */ /* 0x001fc800078e020e */
[----:B-1----:R-:W-:-:S06]  /*04c0*/  IMAD.WIDE.U32 R12, R13, 0x4, R10 ;  /* 0x000000040d0c7825 */ /* 0x002fcc00078e000a */
[----:B------:R-:W2:Y:S02]  /*04d0*/  LDG.E R12, desc[UR4][R12.64] ;  /* 0x000000040c0c7981 */ /* 0x000ea4000c1e1900 */
[----:B--2---:R-:W-:-:S13]  /*04e0*/  ISETP.NE.AND P0, PT, R12, RZ, PT ;  /* 0x000000ff0c00720c */ /* 0x004fda0003f05270 */
[----:B------:R-:W-:Y:S05]  /*04f0*/  @!P0 BRA `(.L_x_10) ;  /* 0x00000000001c8947 */ /* 0x000fea0003800000 */
[----:B------:R-:W-:Y:S02]  /*0500*/  IADD3 R14, PT, PT, R14, 0x1, RZ ;  /* 0x000000010e0e7810 */ /* 0x000fe40007ffe0ff */
[----:B------:R-:W-:Y:S01]  /*0510*/  ISETP.NE.AND P0, PT, R15, R12, PT ;  /* 0x0000000c0f00720c */ /* 0x000fe20003f05270 */
[----:B------:R-:W-:Y:S01]  /*0520*/  VIADD R12, R2, 0x1 ;  /* 0x00000001020c7836 */ /* 0x000fe20000000000 */
[----:B------:R-:W-:-:S11]  /*0530*/  ISETP.NE.AND P1, PT, R14, R16, PT ;  /* 0x000000100e00720c */ /* 0x000fd60003f25270 */
[----:B------:R-:W-:-:S04]  /*0540*/  @P0 IADD3 R12, PT, PT, R2, RZ, RZ ;  /* 0x000000ff020c0210 */ /* 0x000fc80007ffe0ff */
[----:B------:R-:W-:Y:S01]  /*0550*/  MOV R2, R12 ;  /* 0x0000000c00027202 */ /* 0x000fe20000000f00 */
[----:B------:R-:W-:Y:S06]  /*0560*/  @P1 BRA `(.L_x_11) ;  /* 0xfffffffc00d01947 */ /* 0x000fec000383ffff */
.L_x_10:
[----:B------:R-:W-:Y:S05]  /*0570*/  BSYNC.RECONVERGENT B2 ;  /* 0x0000000000027941 */ /* 0x000fea0003800200 */
.L_x_9:
[----:B------:R-:W-:-:S05]  /*0580*/  VIADD R9, R9, 0x1 ;  /* 0x0000000109097836 */ /* 0x000fca0000000000 */
[----:B------:R-:W-:-:S13]  /*0590*/  ISETP.NE.AND P0, PT, R9, R16, PT ;  /* 0x000000100900720c */ /* 0x000fda0003f05270 */
[----:B------:R-:W-:Y:S05]  /*05a0*/  @P0 BRA `(.L_x_12) ;  /* 0xfffffffc00940947 */ /* 0x000fea000383ffff */
.L_x_8:
[----:B------:R-:W-:Y:S05]  /*05b0*/  BSYNC.RECONVERGENT B1 ;  /* 0x0000000000017941 */ /* 0x000fea0003800200 */
.L_x_7:
[----:B------:R-:W-:-:S07]  /*05c0*/  I2FP.F32.S32 R9, R2 ;  /* 0x0000000200097245 */ /* 0x000fce0000201400 */
.L_x_6:
[----:B------:R-:W0:Y:S01]  /*05d0*/  MUFU.RCP R2, R3 ;  /* 0x0000000300027308 */ /* 0x000e220000001000 */
[----:B-----5:R-:W-:Y:S01]  /*05e0*/  I2FP.F32.S32 R10, R8 ;  /* 0x00000008000a7245 */ /* 0x020fe20000201400 */
[----:B------:R-:W-:Y:S06]  /*05f0*/  BSSY.RECONVERGENT B1, `(.L_x_13) ;  /* 0x000000c000017945 */ /* 0x000fec0003800200 */
[----:B------:R-:W1:Y:S01]  /*0600*/  FCHK P0, -R10, R3 ;  /* 0x000000030a007302 */ /* 0x000e620000000100 */
[----:B0-----:R-:W-:-:S04]  /*0610*/  FFMA R11, -R3, R2, 1 ;  /* 0x3f800000030b7423 */ /* 0x001fc80000000102 */
[----:B------:R-:W-:-:S04]  /*0620*/  FFMA R2, R2, R11, R2 ;  /* 0x0000000b02027223 */ /* 0x000fc80000000002 */
[----:B------:R-:W-:-:S04]  /*0630*/  FFMA R11, R2, -R10, RZ ;  /* 0x8000000a020b7223 */ /* 0x000fc800000000ff */
[----:B------:R-:W-:-:S04]  /*0640*/  FFMA R8, -R3, R11, -R10 ;  /* 0x0000000b03087223 */ /* 0x000fc8000000090a */
[----:B------:R-:W-:Y:S01]  /*0650*/  FFMA R8, R2, R8, R11 ;  /* 0x0000000802087223 */ /* 0x000fe2000000000b */
[----:B-1----:R-:W-:Y:S06]  /*0660*/  @!P0 BRA `(.L_x_14) ;  /* 0x0000000000108947 */ /* 0x002fec0003800000 */
[----:B------:R-:W-:Y:S01]  /*0670*/  FADD R2, -R10, -RZ ;  /* 0x800000ff0a027221 */ /* 0x000fe20000000100 */
[----:B------:R-:W-:-:S07]  /*0680*/  MOV R12, 0x6a0 ;  /* 0x000006a0000c7802 */ /* 0x000fce0000000f00 */
[----:B------:R-:W-:Y:S05]  /*0690*/  CALL.REL.NOINC `($__internal_0_$__cuda_sm3x_div_rn_noftz_f32_slowpath) ;  /* 0x0000000000d07944 */ /* 0x000fea0003c00000 */
[----:B------:R-:W-:-:S07]  /*06a0*/  MOV R8, R2 ;  /* 0x0000000200087202 */ /* 0x000fce0000000f00 */
.L_x_14:
[----:B------:R-:W-:Y:S05]  /*06b0*/  BSYNC.RECONVERGENT B1 ;  /* 0x0000000000017941 */ /* 0x000fea0003800200 */
.L_x_13:
        /* <DEDUP_REMOVED lines=9> */
[----:B------:R-:W-:Y:S02]  /*0750*/  MOV R2, R10 ;  /* 0x0000000a00027202 */ /* 0x000fe40000000f00 */
[----:B------:R-:W-:-:S07]  /*0760*/  MOV R12, 0x780 ;  /* 0x00000780000c7802 */ /* 0x000fce0000000f00 */
[----:B------:R-:W-:Y:S05]  /*0770*/  CALL.REL.NOINC `($__internal_0_$__cuda_sm3x_div_rn_noftz_f32_slowpath) ;  /* 0x0000000000987944 */ /* 0x000fea0003c00000 */
.L_x_16:
[----:B------:R-:W-:Y:S05]  /*0780*/  BSYNC.RECONVERGENT B1 ;  /* 0x0000000000017941 */ /* 0x000fea0003800200 */
.L_x_15:
[C-C-:B------:R-:W-:Y:S01]  /*0790*/  FADD R12, R0.reuse, -R9.reuse ;  /* 0x80000009000c7221 */ /* 0x140fe20000000000 */
[C---:B------:R-:W-:Y:S01]  /*07a0*/  FMUL R11, R7.reuse, R9 ;  /* 0x00000009070b7220 */ /* 0x040fe20000400000 */
[----:B------:R-:W-:Y:S01]  /*07b0*/  FADD R0, R0, R10 ;  /* 0x0000000a00007221 */ /* 0x000fe20000000000 */
[--C-:B------:R-:W-:Y:S01]  /*07c0*/  FADD R13, R10, -R9.reuse ;  /* 0x800000090a0d7221 */ /* 0x100fe20000000000 */
[----:B------:R-:W-:Y:S01]  /*07d0*/  FMUL R7, R7, R12 ;  /* 0x0000000c07077220 */ /* 0x000fe20000400000 */
[----:B------:R-:W-:Y:S01]  /*07e0*/  FADD R2, -R2, 1 ;  /* 0x3f80000002027421 */ /* 0x000fe20000000100 */
[----:B------:R-:W-:Y:S01]  /*07f0*/  FADD R10, -R0, R9 ;  /* 0x00000009000a7221 */ /* 0x000fe20000000100 */
[----:B------:R-:W-:Y:S01]  /*0800*/  FMUL R0, R13, R6 ;  /* 0x000000060d007220 */ /* 0x000fe20000400000 */
[----:B------:R-:W-:Y:S02]  /*0810*/  FMUL R7, R7, R8 ;  /* 0x0000000807077220 */ /* 0x000fe40000400000 */
[----:B------:R-:W-:-:S02]  /*0820*/  FADD R9, R3, R10 ;  /* 0x0000000a03097221 */ /* 0x000fc40000000000 */
[C---:B------:R-:W-:Y:S02]  /*0830*/  FFMA R7, R2.reuse, R11, R7 ;  /* 0x0000000b02077223 */ /* 0x040fe40000000007 */
[----:B------:R-:W-:Y:S02]  /*0840*/  FMUL R6, R9, R6 ;  /* 0x0000000609067220 */ /* 0x000fe40000400000 */
[----:B------:R-:W-:-:S04]  /*0850*/  FFMA R7, R2, R0, R7 ;  /* 0x0000000002077223 */ /* 0x000fc80000000007 */
[----:B------:R-:W-:-:S07]  /*0860*/  FFMA R2, R6, R8, R7 ;  /* 0x0000000806027223 */ /* 0x000fce0000000007 */
.L_x_5:
[----:B------:R-:W-:Y:S05]  /*0870*/  BSYNC.RECONVERGENT B0 ;  /* 0x0000000000007941 */ /* 0x000fea0003800200 */
.L_x_4:
        /* <DEDUP_REMOVED lines=9> */
[----:B------:R-:W-:-:S07]  /*0910*/  MOV R12, 0x930 ;  /* 0x00000930000c7802 */ /* 0x000fce0000000f00 */
[----:B-----5:R-:W-:Y:S05]  /*0920*/  CALL.REL.NOINC `($__internal_0_$__cuda_sm3x_div_rn_noftz_f32_slowpath) ;  /* 0x00000000002c7944 */ /* 0x020fea0003c00000 */
[----:B------:R-:W-:-:S07]  /*0930*/  IMAD.MOV.U32 R9, RZ, RZ, R2 ;  /* 0x000000ffff097224 */ /* 0x000fce00078e0002 */
.L_x_18:
[----:B------:R-:W-:Y:S05]  /*0940*/  BSYNC.RECONVERGENT B0 ;  /* 0x0000000000007941 */ /* 0x000fea0003800200 */
.L_x_17:
[----:B------:R-:W0:Y:S01]  /*0950*/  LDC.64 R6, c[0x0][0x380] ;  /* 0x0000e000ff067b82 */ /* 0x000e220000000a00 */
[----:B------:R-:W1:Y:S02]  /*0960*/  LDCU UR6, c[0x0][0x398] ;  /* 0x00007300ff0677ac */ /* 0x000e640008000800 */
[----:B-1----:R-:W-:Y:S02]  /*0970*/  IMAD R3, R5, UR6, R4 ;  /* 0x0000000605037c24 */ /* 0x002fe4000f8e0204 */
[----:B------:R-:W-:Y:S02]  /*0980*/  IMAD R5, R4, UR6, R5 ;  /* 0x0000000604057c24 */ /* 0x000fe4000f8e0205 */
[----:B0-----:R-:W-:-:S04]  /*0990*/  IMAD.WIDE R2, R3, 0x4, R6 ;  /* 0x0000000403027825 */ /* 0x001fc800078e0206 */
[----:B------:R-:W-:Y:S01]  /*09a0*/  IMAD.WIDE R4, R5, 0x4, R6 ;  /* 0x0000000405047825 */ /* 0x000fe200078e0206 */
[----:B------:R-:W-:Y:S04]  /*09b0*/  STG.E desc[UR4][R2.64], R9 ;  /* 0x0000000902007986 */ /* 0x000fe8000c101904 */
[----:B------:R-:W-:Y:S01]  /*09c0*/  STG.E desc[UR4][R4.64], R9 ;  /* 0x0000000904007986 */ /* 0x000fe2000c101904 */
[----:B------:R-:W-:Y:S05]  /*09d0*/  EXIT ;  /* 0x000000000000794d */ /* 0x000fea0003800000 */
        .weak           $__internal_0_$__cuda_sm3x_div_rn_noftz_f32_slowpath
        .type           $__internal_0_$__cuda_sm3x_div_rn_noftz_f32_slowpath,@function
        .size           $__internal_0_$__cuda_sm3x_div_rn_noftz_f32_slowpath,(.L_x_31 - $__internal_0_$__cuda_sm3x_div_rn_noftz_f32_slowpath)
$__internal_0_$__cuda_sm3x_div_rn_noftz_f32_slowpath:
[--C-:B------:R-:W-:Y:S01]  /*09e0*/  SHF.R.U32.HI R13, RZ, 0x17, R3.reuse ;  /* 0x00000017ff0d7819 */ /* 0x100fe20000011603 */
[----:B------:R-:W-:Y:S01]  /*09f0*/  BSSY.RECONVERGENT B2, `(.L_x_19) ;  /* 0x0000063000027945 */ /* 0x000fe20003800200 */
[----:B------:R-:W-:Y:S01]  /*0a00*/  SHF.R.U32.HI R11, RZ, 0x17, R2 ;  /* 0x00000017ff0b7819 */ /* 0x000fe20000011602 */
[----:B------:R-:W-:Y:S01]  /*0a10*/  IMAD.MOV.U32 R15, RZ, RZ, R3 ;  /* 0x000000ffff0f7224 */ /* 0x000fe200078e0003 */
[----:B------:R-:W-:Y:S02]  /*0a20*/  LOP3.LUT R13, R13, 0xff, RZ, 0xc0, !PT ;  /* 0x000000ff0d0d7812 */ /* 0x000fe400078ec0ff */
[----:B------:R-:W-:Y:S02]  /*0a30*/  LOP3.LUT R18, R11, 0xff, RZ, 0xc0, !PT ;  /* 0x000000ff0b127812 */ /* 0x000fe400078ec0ff */
[----:B------:R-:W-:Y:S02]  /*0a40*/  IADD3 R16, PT, PT, R13, -0x1, RZ ;  /* 0xffffffff0d107810 */ /* 0x000fe40007ffe0ff */
[----:B------:R-:W-:-:S02]  /*0a50*/  IADD3 R14, PT, PT, R18, -0x1, RZ ;  /* 0xffffffff120e7810 */ /* 0x000fc40007ffe0ff */
[----:B------:R-:W-:-:S04]  /*0a60*/  ISETP.GT.U32.AND P0, PT, R16, 0xfd, PT ;  /* 0x000000fd1000780c */ /* 0x000fc80003f04070 */
[----:B------:R-:W-:-:S13]  /*0a70*/  ISETP.GT.U32.OR P0, PT, R14, 0xfd, P0 ;  /* 0x000000fd0e00780c */ /* 0x000fda0000704470 */
[----:B------:R-:W-:Y:S01]  /*0a80*/  @!P0 MOV R11, RZ ;  /* 0x000000ff000b8202 */ /* 0x000fe20000000f00 */
[----:B------:R-:W-:Y:S06]  /*0a90*/  @!P0 BRA `(.L_x_20) ;  /* 0x00000000005c8947 */ /* 0x000fec0003800000 */
[----:B------:R-:W-:Y:S02]  /*0aa0*/  FSETP.GTU.FTZ.AND P0, PT, |R2|, +INF , PT ;  /* 0x7f8000000200780b */ /* 0x000fe40003f1c200 */
[----:B------:R-:W-:-:S04]  /*0ab0*/  FSETP.GTU.FTZ.AND P1, PT, |R3|, +INF , PT ;  /* 0x7f8000000300780b */ /* 0x000fc80003f3c200 */
[----:B------:R-:W-:-:S13]  /*0ac0*/  PLOP3.LUT P0, PT, P0, P1, PT, 0xf8, 0x8f ;  /* 0x00000000008f781c */ /* 0x000fda0000703f70 */
[----:B------:R-:W-:Y:S05]  /*0ad0*/  @P0 BRA `(.L_x_21) ;  /* 0x00000004004c0947 */ /* 0x000fea0003800000 */
[----:B------:R-:W-:-:S13]  /*0ae0*/  LOP3.LUT P0, RZ, R15, 0x7fffffff, R2, 0xc8, !PT ;  /* 0x7fffffff0fff7812 */ /* 0x000fda000780c802 */
[----:B------:R-:W-:Y:S05]  /*0af0*/  @!P0 BRA `(.L_x_22) ;  /* 0x00000004003c8947 */ /* 0x000fea0003800000 */
[C---:B------:R-:W-:Y:S02]  /*0b00*/  FSETP.NEU.FTZ.AND P2, PT, |R2|.reuse, +INF , PT ;  /* 0x7f8000000200780b */ /* 0x040fe40003f5d200 */
[----:B------:R-:W-:Y:S02]  /*0b10*/  FSETP.NEU.FTZ.AND P1, PT, |R3|, +INF , PT ;  /* 0x7f8000000300780b */ /* 0x000fe40003f3d200 */
[----:B------:R-:W-:-:S11]  /*0b20*/  FSETP.NEU.FTZ.AND P0, PT, |R2|, +INF , PT ;  /* 0x7f8000000200780b */ /* 0x000fd60003f1d200 */
[----:B------:R-:W-:Y:S05]  /*0b30*/  @!P1 BRA !P2, `(.L_x_22) ;  /* 0x00000004002c9947 */ /* 0x000fea0005000000 */
[----:B------:R-:W-:-:S04]  /*0b40*/  LOP3.LUT P2, RZ, R2, 0x7fffffff, RZ, 0xc0, !PT ;  /* 0x7fffffff02ff7812 */ /* 0x000fc8000784c0ff */
[----:B------:R-:W-:-:S13]  /*0b50*/  PLOP3.LUT P1, PT, P1, P2, PT, 0x2f, 0xf2 ;  /* 0x0000000000f2781c */ /* 0x000fda0000f24577 */
[----:B------:R-:W-:Y:S05]  /*0b60*/  @P1 BRA `(.L_x_23) ;  /* 0x0000000400181947 */ /* 0x000fea0003800000 */
[----:B------:R-:W-:-:S04]  /*0b70*/  LOP3.LUT P1, RZ, R15, 0x7fffffff, RZ, 0xc0, !PT ;  /* 0x7fffffff0fff7812 */ /* 0x000fc8000782c0ff */
[----:B------:R-:W-:-:S13]  /*0b80*/  PLOP3.LUT P0, PT, P0, P1, PT, 0x2f, 0xf2 ;  /* 0x0000000000f2781c */ /* 0x000fda0000702577 */
[----:B------:R-:W-:Y:S05]  /*0b90*/  @P0 BRA `(.L_x_24) ;  /* 0x0000000400000947 */ /* 0x000fea0003800000 */
[----:B------:R-:W-:Y:S02]  /*0ba0*/  ISETP.GE.AND P0, PT, R14, RZ, PT ;  /* 0x000000ff0e00720c */ /* 0x000fe40003f06270 */
[----:B------:R-:W-:-:S11]  /*0bb0*/  ISETP.GE.AND P1, PT, R16, RZ, PT ;  /* 0x000000ff1000720c */ /* 0x000fd60003f26270 */
[----:B------:R-:W-:Y:S01]  /*0bc0*/  @P0 MOV R11, RZ ;  /* 0x000000ff000b0202 */ /* 0x000fe20000000f00 */
[----:B------:R-:W-:Y:S02]  /*0bd0*/  @!P0 IMAD.MOV.U32 R11, RZ, RZ, -0x40 ;  /* 0xffffffc0ff0b8424 */ /* 0x000fe400078e00ff */
[----:B------:R-:W-:Y:S01]  /*0be0*/  @!P0 FFMA R2, R2, 1.84467440737095516160e+19, RZ ;  /* 0x5f80000002028823 */ /* 0x000fe200000000ff */
[----:B------:R-:W-:Y:S02]  /*0bf0*/  @!P1 FFMA R15, R3, 1.84467440737095516160e+19, RZ ;  /* 0x5f800000030f9823 */ /* 0x000fe400000000ff */
[----:B------:R-:W-:-:S07]  /*0c00*/  @!P1 IADD3 R11, PT, PT, R11, 0x40, RZ ;  /* 0x000000400b0b9810 */ /* 0x000fce0007ffe0ff */
.L_x_20:
[----:B------:R-:W-:Y:S01]  /*0c10*/  LEA R14, R13, 0xc0800000, 0x17 ;  /* 0xc08000000d0e7811 */ /* 0x000fe200078eb8ff */
[----:B------:R-:W-:Y:S03]  /*0c20*/  BSSY.RECONVERGENT B3, `(.L_x_25) ;  /* 0x0000036000037945 */ /* 0x000fe60003800200 */
[----:B------:R-:W-:Y:S01]  /*0c30*/  IADD3 R16, PT, PT, -R14, R15, RZ ;  /* 0x0000000f0e107210 */ /* 0x000fe20007ffe1ff */
[----:B------:R-:W-:-:S03]  /*0c40*/  VIADD R14, R18, 0xffffff81 ;  /* 0xffffff81120e7836 */ /* 0x000fc60000000000 */
[----:B------:R-:W0:Y:S01]  /*0c50*/  MUFU.RCP R15, R16 ;  /* 0x00000010000f7308 */ /* 0x000e220000001000 */
[----:B------:R-:W-:Y:S01]  /*0c60*/  FADD.FTZ R17, -R16, -RZ ;  /* 0x800000ff10117221 */ /* 0x000fe20000010100 */
[C---:B------:R-:W-:Y:S01]  /*0c70*/  IMAD R2, R14.reuse, -0x800000, R2 ;  /* 0xff8000000e027824 */ /* 0x040fe200078e0202 */
[----:B------:R-:W-:-:S04]  /*0c80*/  IADD3 R14, PT, PT, R14, 0x7f, -R13 ;  /* 0x0000007f0e0e7810 */ /* 0x000fc80007ffe80d */
[----:B------:R-:W-:Y:S01]  /*0c90*/  IADD3 R14, PT, PT, R14, R11, RZ ;  /* 0x0000000b0e0e7210 */ /* 0x000fe20007ffe0ff */
[----:B0-----:R-:W-:-:S04]  /*0ca0*/  FFMA R18, R15, R17, 1 ;  /* 0x3f8000000f127423 */ /* 0x001fc80000000011 */
[----:B------:R-:W-:-:S04]  /*0cb0*/  FFMA R15, R15, R18, R15 ;  /* 0x000000120f0f7223 */ /* 0x000fc8000000000f */
[----:B------:R-:W-:-:S04]  /*0cc0*/  FFMA R18, R2, R15, RZ ;  /* 0x0000000f02127223 */ /* 0x000fc800000000ff */
[----:B------:R-:W-:-:S04]  /*0cd0*/  FFMA R19, R17, R18, R2 ;  /* 0x0000001211137223 */ /* 0x000fc80000000002 */
[----:B------:R-:W-:-:S04]  /*0ce0*/  FFMA R18, R15, R19, R18 ;  /* 0x000000130f127223 */ /* 0x000fc80000000012 */
[----:B------:R-:W-:-:S04]  /*0cf0*/  FFMA R17, R17, R18, R2 ;  /* 0x0000001211117223 */ /* 0x000fc80000000002 */
[----:B------:R-:W-:-:S05]  /*0d00*/  FFMA R2, R15, R17, R18 ;  /* 0x000000110f027223 */ /* 0x000fca0000000012 */
[----:B------:R-:W-:-:S04]  /*0d10*/  SHF.R.U32.HI R13, RZ, 0x17, R2 ;  /* 0x00000017ff0d7819 */ /* 0x000fc80000011602 */
[----:B------:R-:W-:-:S04]  /*0d20*/  LOP3.LUT R13, R13, 0xff, RZ, 0xc0, !PT ;  /* 0x000000ff0d0d7812 */ /* 0x000fc800078ec0ff */
[----:B------:R-:W-:-:S05]  /*0d30*/  IADD3 R19, PT, PT, R13, R14, RZ ;  /* 0x0000000e0d137210 */ /* 0x000fca0007ffe0ff */
[----:B------:R-:W-:-:S05]  /*0d40*/  VIADD R11, R19, 0xffffffff ;  /* 0xffffffff130b7836 */ /* 0x000fca0000000000 */
[----:B------:R-:W-:-:S13]  /*0d50*/  ISETP.GE.U32.AND P0, PT, R11, 0xfe, PT ;  /* 0x000000fe0b00780c */ /* 0x000fda0003f06070 */
[----:B------:R-:W-:Y:S05]  /*0d60*/  @!P0 BRA `(.L_x_26) ;  /* 0x0000000000808947 */ /* 0x000fea0003800000 */
[----:B------:R-:W-:-:S13]  /*0d70*/  ISETP.GT.AND P0, PT, R19, 0xfe, PT ;  /* 0x000000fe1300780c */ /* 0x000fda0003f04270 */
[----:B------:R-:W-:Y:S05]  /*0d80*/  @P0 BRA `(.L_x_27) ;  /* 0x00000000006c0947 */ /* 0x000fea0003800000 */
[----:B------:R-:W-:-:S13]  /*0d90*/  ISETP.GE.AND P0, PT, R19, 0x1, PT ;  /* 0x000000011300780c */ /* 0x000fda0003f06270 */
[----:B------:R-:W-:Y:S05]  /*0da0*/  @P0 BRA `(.L_x_28) ;  /* 0x0000000000740947 */ /* 0x000fea0003800000 */
[----:B------:R-:W-:Y:S02]  /*0db0*/  ISETP.GE.AND P0, PT, R19, -0x18, PT ;  /* 0xffffffe81300780c */ /* 0x000fe40003f06270 */
[----:B------:R-:W-:-:S11]  /*0dc0*/  LOP3.LUT R2, R2, 0x80000000, RZ, 0xc0, !PT ;  /* 0x8000000002027812 */ /* 0x000fd600078ec0ff */
[----:B------:R-:W-:Y:S05]  /*0dd0*/  @!P0 BRA `(.L_x_28) ;  /* 0x0000000000688947 */ /* 0x000fea0003800000 */
[-CC-:B------:R-:W-:Y:S01]  /*0de0*/  FFMA.RZ R11, R15, R17.reuse, R18.reuse ;  /* 0x000000110f0b7223 */ /* 0x180fe2000000c012 */
[----:B------:R-:W-:Y:S01]  /*0df0*/  IADD3 R16, PT, PT, R19, 0x20, RZ ;  /* 0x0000002013107810 */ /* 0x000fe20007ffe0ff */
[-CC-:B------:R-:W-:Y:S01]  /*0e00*/  FFMA.RM R14, R15, R17.reuse, R18.reuse ;  /* 0x000000110f0e7223 */ /* 0x180fe20000004012 */
[----:B------:R-:W-:Y:S02]  /*0e10*/  ISETP.NE.AND P2, PT, R19, RZ, PT ;  /* 0x000000ff1300720c */ /* 0x000fe40003f45270 */
[----:B------:R-:W-:Y:S01]  /*0e20*/  LOP3.LUT R13, R11, 0x7fffff, RZ, 0xc0, !PT ;  /* 0x007fffff0b0d7812 */ /* 0x000fe200078ec0ff */
[----:B------:R-:W-:Y:S01]  /*0e30*/  FFMA.RP R11, R15, R17, R18 ;  /* 0x000000110f0b7223 */ /* 0x000fe20000008012 */
[----:B------:R-:W-:Y:S02]  /*0e40*/  ISETP.NE.AND P1, PT, R19, RZ, PT ;  /* 0x000000ff1300720c */ /* 0x000fe40003f25270 */
[----:B------:R-:W-:Y:S02]  /*0e50*/  LOP3.LUT R13, R13, 0x800000, RZ, 0xfc, !PT ;  /* 0x008000000d0d7812 */ /* 0x000fe400078efcff */
[----:B------:R-:W-:-:S02]  /*0e60*/  IADD3 R15, PT, PT, -R19, RZ, RZ ;  /* 0x000000ff130f7210 */ /* 0x000fc40007ffe1ff */
[----:B------:R-:W-:Y:S02]  /*0e70*/  SHF.L.U32 R16, R13, R16, RZ ;  /* 0x000000100d107219 */ /* 0x000fe400000006ff */
[----:B------:R-:W-:Y:S02]  /*0e80*/  FSETP.NEU.FTZ.AND P0, PT, R11, R14, PT ;  /* 0x0000000e0b00720b */ /* 0x000fe40003f1d000 */
[----:B------:R-:W-:Y:S02]  /*0e90*/  SEL R14, R15, RZ, P2 ;  /* 0x000000ff0f0e7207 */ /* 0x000fe40001000000 */
[----:B------:R-:W-:Y:S02]  /*0ea0*/  ISETP.NE.AND P1, PT, R16, RZ, P1 ;  /* 0x000000ff1000720c */ /* 0x000fe40000f25270 */
[----:B------:R-:W-:Y:S02]  /*0eb0*/  SHF.R.U32.HI R14, RZ, R14, R13 ;  /* 0x0000000eff0e7219 */ /* 0x000fe4000001160d */
[----:B------:R-:W-:-:S02]  /*0ec0*/  PLOP3.LUT P0, PT, P0, P1, PT, 0xf8, 0x8f ;  /* 0x00000000008f781c */ /* 0x000fc40000703f70 */
[----:B------:R-:W-:Y:S02]  /*0ed0*/  SHF.R.U32.HI R16, RZ, 0x1, R14 ;  /* 0x00000001ff107819 */ /* 0x000fe4000001160e */
[----:B------:R-:W-:-:S04]  /*0ee0*/  SEL R11, RZ, 0x1, !P0 ;  /* 0x00000001ff0b7807 */ /* 0x000fc80004000000 */
[----:B------:R-:W-:-:S04]  /*0ef0*/  LOP3.LUT R11, R11, 0x1, R16, 0xf8, !PT ;  /* 0x000000010b0b7812 */ /* 0x000fc800078ef810 */
[----:B------:R-:W-:-:S05]  /*0f00*/  LOP3.LUT R11, R11, R14, RZ, 0xc0, !PT ;  /* 0x0000000e0b0b7212 */ /* 0x000fca00078ec0ff */
[----:B------:R-:W-:-:S05]  /*0f10*/  IMAD.IADD R11, R16, 0x1, R11 ;  /* 0x00000001100b7824 */ /* 0x000fca00078e020b */
[----:B------:R-:W-:Y:S01]  /*0f20*/  LOP3.LUT R2, R11, R2, RZ, 0xfc, !PT ;  /* 0x000000020b027212 */ /* 0x000fe200078efcff */
[----:B------:R-:W-:Y:S06]  /*0f30*/  BRA `(.L_x_28) ;  /* 0x0000000000107947 */ /* 0x000fec0003800000 */
.L_x_27:
[----:B------:R-:W-:-:S04]  /*0f40*/  LOP3.LUT R2, R2, 0x80000000, RZ, 0xc0, !PT ;  /* 0x8000000002027812 */ /* 0x000fc800078ec0ff */
[----:B------:R-:W-:Y:S01]  /*0f50*/  LOP3.LUT R2, R2, 0x7f800000, RZ, 0xfc, !PT ;  /* 0x7f80000002027812 */ /* 0x000fe200078efcff */
[----:B------:R-:W-:Y:S06]  /*0f60*/  BRA `(.L_x_28) ;  /* 0x0000000000047947 */ /* 0x000fec0003800000 */
.L_x_26:
[----:B------:R-:W-:-:S07]  /*0f70*/  LEA R2, R14, R2, 0x17 ;  /* 0x000000020e027211 */ /* 0x000fce00078eb8ff */
.L_x_28:
[----:B------:R-:W-:Y:S05]  /*0f80*/  BSYNC.RECONVERGENT B3 ;  /* 0x0000000000037941 */ /* 0x000fea0003800200 */
.L_x_25:
[----:B------:R-:W-:Y:S05]  /*0f90*/  BRA `(.L_x_29) ;  /* 0x0000000000207947 */ /* 0x000fea0003800000 */
.L_x_24:
[----:B------:R-:W-:-:S04]  /*0fa0*/  LOP3.LUT R2, R15, 0x80000000, R2, 0x48, !PT ;  /* 0x800000000f027812 */ /* 0x000fc800078e4802 */
[----:B------:R-:W-:Y:S01]  /*0fb0*/  LOP3.LUT R2, R2, 0x7f800000, RZ, 0xfc, !PT ;  /* 0x7f80000002027812 */ /* 0x000fe200078efcff */
[----:B------:R-:W-:Y:S06]  /*0fc0*/  BRA `(.L_x_29) ;  /* 0x0000000000147947 */ /* 0x000fec0003800000 */
.L_x_23:
[----:B------:R-:W-:Y:S01]  /*0fd0*/  LOP3.LUT R2, R15, 0x80000000, R2, 0x48, !PT ;  /* 0x800000000f027812 */ /* 0x000fe200078e4802 */
[----:B------:R-:W-:Y:S06]  /*0fe0*/  BRA `(.L_x_29) ;  /* 0x00000000000c7947 */ /* 0x000fec0003800000 */
.L_x_22:
[----:B------:R-:W0:Y:S01]  /*0ff0*/  MUFU.RSQ R2, -QNAN ;  /* 0xffc0000000027908 */ /* 0x000e220000001400 */
[----:B------:R-:W-:Y:S05]  /*1000*/  BRA `(.L_x_29) ;  /* 0x0000000000047947 */ /* 0x000fea0003800000 */
.L_x_21:
[----:B------:R-:W-:-:S07]  /*1010*/  FADD.FTZ R2, R2, R3 ;  /* 0x0000000302027221 */ /* 0x000fce0000010000 */
.L_x_29:
[----:B------:R-:W-:Y:S05]  /*1020*/  BSYNC.RECONVERGENT B2 ;  /* 0x0000000000027941 */ /* 0x000fea0003800200 */
.L_x_19:
[----:B------:R-:W-:-:S04]  /*1030*/  HFMA2 R13, -RZ, RZ, 0, 0 ;  /* 0x00000000ff0d7431 */ /* 0x000fc800000001ff */
[----:B0-----:R-:W-:Y:S05]  /*1040*/  RET.REL.NODEC R12 `(_Z4calcPfPiS0_iii) ;  /* 0xffffffec0cec7950 */ /* 0x001fea0003c3ffff */
.L_x_30:
[----:B------:R-:W-:-:S00]  /*1050*/  BRA `(.L_x_30) ;  /* 0xfffffffc00fc7947 */ /* 0x000fc0000383ffff */
[----:B------:R-:W-:-:S00]  /*1060*/  NOP ;  /* 0x0000000000007918 */ /* 0x000fc00000000000 */
        /* <DEDUP_REMOVED lines=9> */
.L_x_31:


//--------------------- .nv.shared.reserved.0     --------------------------
	.section	.nv.shared.reserved.0,"aw",@nobits
	.weak		__nv_reservedSMEM_offset_0_alias
	.size		__nv_reservedSMEM_offset_0_alias, 0, 64
	.other		__nv_reservedSMEM_offset_0_alias,@"STO_CUDA_RESERVED_SHARED STV_DEFAULT"
__nv_reservedSMEM_offset_0_alias:
	.zero		0
	.zero		64


//--------------------- .nv.constant0._Z4calcPfPiS0_iii --------------------------
	.section	.nv.constant0._Z4calcPfPiS0_iii,"a",@progbits
	.sectionflags	@""
	.align	4
.nv.constant0._Z4calcPfPiS0_iii:
	.zero		932


//--------------------- SYMBOLS --------------------------

	.type		.nv.reservedSmem.offset0,@object
	.size		.nv.reservedSmem.offset0,0x4
